	.headerflags	@"EF_CUDA_TEXMODE_UNIFIED EF_CUDA_64BIT_ADDRESS EF_CUDA_ACCELERATORS EF_CUDA_SM90 EF_CUDA_VIRTUAL_SM(EF_CUDA_SM90)"
	.elftype	@"ET_EXEC"


//--------------------- .nv.info                  --------------------------
	.section	.nv.info,"",@"SHT_CUDA_INFO"
	.align	4


	//----- nvinfo : EIATTR_REGCOUNT
	.align		4
        /*0000*/ 	.byte	0x04, 0x2f
        /*0002*/ 	.short	(.L_1 - .L_0)
	.align		4
.L_0:
        /*0004*/ 	.word	index@(triton_poi_fused_7)
        /*0008*/ 	.word	0x0000001f


	//----- nvinfo : EIATTR_MIN_STACK_SIZE
	.align		4
.L_1:
        /*000c*/ 	.byte	0x04, 0x12
        /*000e*/ 	.short	(.L_3 - .L_2)
	.align		4
.L_2:
        /*0010*/ 	.word	index@(triton_poi_fused_7)
        /*0014*/ 	.word	0x00000000


	//----- nvinfo : EIATTR_FRAME_SIZE
	.align		4
.L_3:
        /*0018*/ 	.byte	0x04, 0x11
        /*001a*/ 	.short	(.L_5 - .L_4)
	.align		4
.L_4:
        /*001c*/ 	.word	index@(triton_poi_fused_7)
        /*0020*/ 	.word	0x00000000


	//----- nvinfo : EIATTR_MIN_STACK_SIZE
	.align		4
.L_5:
        /*0024*/ 	.byte	0x04, 0x12
        /*0026*/ 	.short	(.L_7 - .L_6)
	.align		4
.L_6:
        /*0028*/ 	.word	index@(triton_poi_fused_7)
        /*002c*/ 	.word	0x00000000
.L_7:


//--------------------- .nv.info.triton_poi_fused_7 --------------------------
	.section	.nv.info.triton_poi_fused_7,"",@"SHT_CUDA_INFO"
	.sectionflags	@""
	.align	4


	//----- nvinfo : EIATTR_CUDA_API_VERSION
	.align		4
        /*0000*/ 	.byte	0x04, 0x37
        /*0002*/ 	.short	(.L_9 - .L_8)
.L_8:
        /*0004*/ 	.word	0x0000007c


	//----- nvinfo : EIATTR_KPARAM_INFO
	.align		4
.L_9:
        /*0008*/ 	.byte	0x04, 0x17
        /*000a*/ 	.short	(.L_11 - .L_10)
.L_10:
        /*000c*/ 	.word	0x00000000
        /*0010*/ 	.short	0x0003
        /*0012*/ 	.short	0x0014
        /*0014*/ 	.byte	0x00, 0xf0, 0x11, 0x00


	//----- nvinfo : EIATTR_KPARAM_INFO
	.align		4
.L_11:
        /*0018*/ 	.byte	0x04, 0x17
        /*001a*/ 	.short	(.L_13 - .L_12)
.L_12:
        /*001c*/ 	.word	0x00000000
        /*0020*/ 	.short	0x0002
        /*0022*/ 	.short	0x0010
        /*0024*/ 	.byte	0x00, 0xf0, 0x11, 0x00


	//----- nvinfo : EIATTR_KPARAM_INFO
	.align		4
.L_13:
        /*0028*/ 	.byte	0x04, 0x17
        /*002a*/ 	.short	(.L_15 - .L_14)
.L_14:
        /*002c*/ 	.word	0x00000000
        /*0030*/ 	.short	0x0001
        /*0032*/ 	.short	0x0008
        /*0034*/ 	.byte	0x00, 0xf4, 0x21, 0x00


	//----- nvinfo : EIATTR_KPARAM_INFO
	.align		4
.L_15:
        /*0038*/ 	.byte	0x04, 0x17
        /*003a*/ 	.short	(.L_17 - .L_16)
.L_16:
        /*003c*/ 	.word	0x00000000
        /*0040*/ 	.short	0x0000
        /*0042*/ 	.short	0x0000
        /*0044*/ 	.byte	0x00, 0xf4, 0x21, 0x00


	//----- nvinfo : EIATTR_SPARSE_MMA_MASK
	.align		4
.L_17:
        /*0048*/ 	.byte	0x03, 0x50
        /*004a*/ 	.short	0x0000


	//----- nvinfo : EIATTR_MAXREG_COUNT
	.align		4
        /*004c*/ 	.byte	0x03, 0x1b
        /*004e*/ 	.short	0x00ff


	//----- nvinfo : EIATTR_EXIT_INSTR_OFFSETS
	.align		4
        /*0050*/ 	.byte	0x04, 0x1c
        /*0052*/ 	.short	(.L_19 - .L_18)


	//   ....[0]....
.L_18:
        /*0054*/ 	.word	0x000005e0


	//   ....[1]....
        /*0058*/ 	.word	0x00000630


	//----- nvinfo : EIATTR_REQNTID
	.align		4
.L_19:
        /*005c*/ 	.byte	0x04, 0x10
        /*005e*/ 	.short	(.L_21 - .L_20)
.L_20:
        /*0060*/ 	.word	0x00000080
        /*0064*/ 	.word	0x00000001
        /*0068*/ 	.word	0x00000001


	//----- nvinfo : EIATTR_CBANK_PARAM_SIZE
	.align		4
.L_21:
        /*006c*/ 	.byte	0x03, 0x19
        /*006e*/ 	.short	0x0018


	//----- nvinfo : EIATTR_PARAM_CBANK
	.align		4
        /*0070*/ 	.byte	0x04, 0x0a
        /*0072*/ 	.short	(.L_23 - .L_22)
	.align		4
.L_22:
        /*0074*/ 	.word	index@(.nv.constant0.triton_poi_fused_7)
        /*0078*/ 	.short	0x0210
        /*007a*/ 	.short	0x0018


	//----- nvinfo : EIATTR_SW_WAR
	.align		4
.L_23:
        /*007c*/ 	.byte	0x04, 0x36
        /*007e*/ 	.short	(.L_25 - .L_24)
.L_24:
        /*0080*/ 	.word	0x00000008
.L_25:


//--------------------- .nv.callgraph             --------------------------
	.section	.nv.callgraph,"",@"SHT_CUDA_CALLGRAPH"
	.align	4
	.sectionentsize	8
	.align		4
        /*0000*/ 	.word	0x00000000
	.align		4
        /*0004*/ 	.word	0xffffffff
	.align		4
        /*0008*/ 	.word	0x00000000
	.align		4
        /*000c*/ 	.word	0xfffffffe
	.align		4
        /*0010*/ 	.word	0x00000000
	.align		4
        /*0014*/ 	.word	0xfffffffd
	.align		4
        /*0018*/ 	.word	0x00000000
	.align		4
        /*001c*/ 	.word	0xfffffffc


//--------------------- .text.triton_poi_fused_7  --------------------------
	.section	.text.triton_poi_fused_7,"ax",@progbits
	.sectionflags	@"SHF_BARRIERS=1"
	.align	128
        .global         triton_poi_fused_7
        .type           triton_poi_fused_7,@function
        .size           triton_poi_fused_7,(.L_x_1 - triton_poi_fused_7)
        .other          triton_poi_fused_7,@"STO_CUDA_ENTRY STV_DEFAULT"
triton_poi_fused_7:
.text.triton_poi_fused_7:
[----:B------:R-:W0:Y:S01]  /*0000*/  LDC R1, c[0x0][0x28] ;  /* 0x00000a00ff017b82 */ /* 0x000e220000000800 */
[----:B------:R-:W1:Y:S07]  /*0010*/  S2R R0, SR_TID.X ;  /* 0x0000000000007919 */ /* 0x000e6e0000002100 */
[----:B------:R-:W2:Y:S01]  /*0020*/  LDC.64 R8, c[0x0][0x210] ;  /* 0x00008400ff087b82 */ /* 0x000ea20000000a00 */
[----:B------:R-:W-:Y:S01]  /*0030*/  IMAD.MOV.U32 R20, RZ, RZ, RZ ;  /* 0x000000ffff147224 */ /* 0x000fe200078e00ff */
[----:B------:R-:W-:Y:S01]  /*0040*/  ULDC.64 UR6, c[0x0][0x208] ;  /* 0x0000820000067ab9 */ /* 0x000fe20000000a00 */
[----:B------:R-:W3:Y:S01]  /*0050*/  S2R R19, SR_CTAID.X ;  /* 0x0000000000137919 */ /* 0x000ee20000002500 */
[----:B------:R-:W4:Y:S01]  /*0060*/  S2R R18, SR_CTAID.Y ;  /* 0x0000000000127919 */ /* 0x000f220000002600 */
[----:B------:R-:W-:Y:S01]  /*0070*/  IMAD.MOV.U32 R28, RZ, RZ, RZ ;  /* 0x000000ffff1c7224 */ /* 0x000fe200078e00ff */
[----:B-1----:R-:W-:Y:S01]  /*0080*/  SHF.R.U32.HI R21, RZ, 0x5, R0 ;  /* 0x00000005ff157819 */ /* 0x002fe20000011600 */
[----:B---3--:R-:W-:-:S03]  /*0090*/  IMAD.SHL.U32 R19, R19, 0x20, RZ ;  /* 0x0000002013137824 */ /* 0x008fc600078e00ff */
[----:B------:R-:W-:Y:S01]  /*00a0*/  SGXT.U32 R21, R21, 0x2 ;  /* 0x000000021515781a */ /* 0x000fe20000000000 */
[----:B----4-:R-:W-:Y:S01]  /*00b0*/  IMAD.SHL.U32 R18, R18, 0x20, RZ ;  /* 0x0000002012127824 */ /* 0x010fe200078e00ff */
[----:B------:R-:W-:-:S04]  /*00c0*/  LOP3.LUT R12, R19, 0x1f, R0, 0xf8, !PT ;  /* 0x0000001f130c7812 */ /* 0x000fc800078ef800 */
[----:B------:R-:W-:Y:S02]  /*00d0*/  LOP3.LUT R3, R18, 0x4, R21, 0xfe, !PT ;  /* 0x0000000412037812 */ /* 0x000fe400078efe15 */
[----:B------:R-:W-:Y:S02]  /*00e0*/  LOP3.LUT R5, R18, 0xc, R21, 0xfe, !PT ;  /* 0x0000000c12057812 */ /* 0x000fe400078efe15 */
[----:B------:R-:W-:Y:S01]  /*00f0*/  LOP3.LUT R2, R18, R21, RZ, 0xfc, !PT ;  /* 0x0000001512027212 */ /* 0x000fe200078efcff */
[--C-:B------:R-:W-:Y:S01]  /*0100*/  IMAD R3, R3, 0x19, R12.reuse ;  /* 0x0000001903037824 */ /* 0x100fe200078e020c */
[----:B------:R-:W-:Y:S01]  /*0110*/  LOP3.LUT R4, R18, 0x8, R21, 0xfe, !PT ;  /* 0x0000000812047812 */ /* 0x000fe200078efe15 */
        /* <DEDUP_REMOVED lines=9> */
[----:B------:R-:W-:Y:S01]  /*01b0*/  ISETP.GE.AND P0, PT, R12, 0x19, PT ;  /* 0x000000190c00780c */ /* 0x000fe20003f06270 */
[----:B------:R-:W-:-:S02]  /*01c0*/  IMAD R25, R10, 0x19, R12 ;  /* 0x000000190a197824 */ /* 0x000fc400078e020c */
[----:B------:R-:W-:Y:S02]  /*01d0*/  IMAD R27, R11, 0x19, R12 ;  /* 0x000000190b1b7824 */ /* 0x000fe400078e020c */
[----:B--2---:R-:W-:-:S04]  /*01e0*/  IMAD.WIDE R14, R3, 0x4, R8 ;  /* 0x00000004030e7825 */ /* 0x004fc800078e0208 */
[----:B------:R-:W-:-:S04]  /*01f0*/  IMAD.WIDE R10, R5, 0x4, R8 ;  /* 0x00000004050a7825 */ /* 0x000fc800078e0208 */
[----:B------:R-:W-:-:S04]  /*0200*/  IMAD.WIDE R16, R17, 0x4, R8 ;  /* 0x0000000411107825 */ /* 0x000fc800078e0208 */
[--C-:B------:R-:W-:Y:S01]  /*0210*/  IMAD.WIDE R12, R13, 0x4, R8.reuse ;  /* 0x000000040d0c7825 */ /* 0x100fe200078e0208 */
[----:B------:R-:W2:Y:S03]  /*0220*/  @!P0 LDG.E.EL R20, desc[UR6][R16.64] ;  /* 0x0000000610148981 */ /* 0x000ea6000c2e1900 */
[----:B------:R-:W-:Y:S01]  /*0230*/  IMAD.WIDE R4, R23, 0x4, R8 ;  /* 0x0000000417047825 */ /* 0x000fe200078e0208 */
[----:B------:R-:W-:-:S03]  /*0240*/  CS2R R22, SRZ ;  /* 0x0000000000167805 */ /* 0x000fc6000001ff00 */
[----:B------:R-:W-:-:S03]  /*0250*/  IMAD.WIDE R6, R7, 0x4, R8 ;  /* 0x0000000407067825 */ /* 0x000fc600078e0208 */
[----:B------:R1:W3:Y:S01]  /*0260*/  @!P0 LDG.E.EL R22, desc[UR6][R12.64] ;  /* 0x000000060c168981 */ /* 0x0002e2000c2e1900 */
[--C-:B------:R-:W-:Y:S01]  /*0270*/  IMAD.WIDE R2, R25, 0x4, R8.reuse ;  /* 0x0000000419027825 */ /* 0x100fe200078e0208 */
[----:B------:R-:W-:Y:S02]  /*0280*/  CS2R R24, SRZ ;  /* 0x0000000000187805 */ /* 0x000fe4000001ff00 */
[----:B------:R4:W5:Y:S01]  /*0290*/  @!P0 LDG.E.EL R23, desc[UR6][R10.64] ;  /* 0x000000060a178981 */ /* 0x000962000c2e1900 */
[----:B------:R-:W-:Y:S01]  /*02a0*/  IMAD.WIDE R8, R27, 0x4, R8 ;  /* 0x000000041b087825 */ /* 0x000fe200078e0208 */
[----:B------:R-:W-:Y:S02]  /*02b0*/  CS2R R26, SRZ ;  /* 0x00000000001a7805 */ /* 0x000fe4000001ff00 */
[----:B------:R-:W5:Y:S04]  /*02c0*/  @!P0 LDG.E.EL R24, desc[UR6][R14.64] ;  /* 0x000000060e188981 */ /* 0x000f68000c2e1900 */
[----:B------:R1:W5:Y:S04]  /*02d0*/  @!P0 LDG.E.EL R25, desc[UR6][R4.64] ;  /* 0x0000000604198981 */ /* 0x000368000c2e1900 */
[----:B------:R-:W5:Y:S04]  /*02e0*/  @!P0 LDG.E.EL R26, desc[UR6][R6.64] ;  /* 0x00000006061a8981 */ /* 0x000f68000c2e1900 */
[----:B------:R4:W5:Y:S04]  /*02f0*/  @!P0 LDG.E.EL R28, desc[UR6][R2.64] ;  /* 0x00000006021c8981 */ /* 0x000968000c2e1900 */
[----:B------:R4:W5:Y:S01]  /*0300*/  @!P0 LDG.E.EL R27, desc[UR6][R8.64] ;  /* 0x00000006081b8981 */ /* 0x000962000c2e1900 */
[----:B------:R-:W4:Y:S01]  /*0310*/  S2UR UR5, SR_CgaCtaId ;  /* 0x00000000000579c3 */ /* 0x000f220000008800 */
[----:B-1----:R-:W-:Y:S01]  /*0320*/  IMAD.SHL.U32 R12, R0, 0x20, RZ ;  /* 0x00000020000c7824 */ /* 0x002fe200078e00ff */
[----:B------:R-:W-:-:S04]  /*0330*/  UMOV UR4, 0x400 ;  /* 0x0000040000047882 */ /* 0x000fc80000000000 */
[----:B------:R-:W-:-:S04]  /*0340*/  LOP3.LUT R12, R12, 0x3e0, RZ, 0xc0, !PT ;  /* 0x000003e00c0c7812 */ /* 0x000fc800078ec0ff */
[----:B------:R-:W-:-:S04]  /*0350*/  LOP3.LUT R21, R12, R21, RZ, 0xfc, !PT ;  /* 0x000000150c157212 */ /* 0x000fc800078efcff */
[----:B------:R-:W-:Y:S01]  /*0360*/  LEA.HI R21, R12, R21, RZ, 0x1d ;  /* 0x000000150c157211 */ /* 0x000fe200078fe8ff */
[----:B0---4-:R-:W-:-:S06]  /*0370*/  UPRMT UR4, UR5, 0x654, UR4 ;  /* 0x0000065405047896 */ /* 0x011fcc0008000004 */
[----:B------:R-:W-:Y:S01]  /*0380*/  LEA R21, R21, UR4, 0x2 ;  /* 0x0000000415157c11 */ /* 0x000fe2000f8e10ff */
[----:B------:R-:W-:Y:S01]  /*0390*/  IMAD.SHL.U32 R11, R0, 0x4, RZ ;  /* 0x00000004000b7824 */ /* 0x000fe200078e00ff */
[----:B------:R-:W-:-:S04]  /*03a0*/  SHF.R.U32.HI R4, RZ, 0x1, R0 ;  /* 0x00000001ff047819 */ /* 0x000fc80000011600 */
[----:B------:R-:W-:Y:S02]  /*03b0*/  LOP3.LUT R3, R4, 0x3c, RZ, 0xc0, !PT ;  /* 0x0000003c04037812 */ /* 0x000fe400078ec0ff */
[----:B------:R-:W-:-:S05]  /*03c0*/  LOP3.LUT R8, R11, 0x1fc, RZ, 0xc0, !PT ;  /* 0x000001fc0b087812 */ /* 0x000fca00078ec0ff */
[----:B------:R-:W-:-:S05]  /*03d0*/  IMAD.IADD R3, R8, 0x1, R3 ;  /* 0x0000000108037824 */ /* 0x000fca00078e0203 */
[----:B------:R-:W-:Y:S02]  /*03e0*/  LEA R4, R3, UR4, 0x2 ;  /* 0x0000000403047c11 */ /* 0x000fe4000f8e10ff */
[----:B------:R-:W-:Y:S01]  /*03f0*/  LOP3.LUT R11, R18, 0x1c, R11, 0xf8, !PT ;  /* 0x0000001c120b7812 */ /* 0x000fe200078ef80b */
[----:B------:R-:W0:Y:S04]  /*0400*/  LDC.64 R2, c[0x0][0x218] ;  /* 0x00008600ff027b82 */ /* 0x000e280000000a00 */
[----:B------:R-:W-:Y:S01]  /*0410*/  IMAD.HI R9, R11, 0x2aaaaaab, RZ ;  /* 0x2aaaaaab0b097827 */ /* 0x000fe200078e02ff */
[----:B------:R-:W-:-:S04]  /*0420*/  SHF.R.U32.HI R0, RZ, 0x3, R0 ;  /* 0x00000003ff007819 */ /* 0x000fc80000011600 */
[----:B------:R-:W-:Y:S02]  /*0430*/  SHF.R.U32.HI R10, RZ, 0x1f, R9 ;  /* 0x0000001fff0a7819 */ /* 0x000fe40000011609 */
[----:B------:R-:W-:Y:S02]  /*0440*/  SGXT.U32 R0, R0, 0x4 ;  /* 0x000000040000781a */ /* 0x000fe40000000000 */
[----:B------:R-:W-:Y:S02]  /*0450*/  LEA.HI.SX32 R10, R9, R10, 0x1d ;  /* 0x0000000a090a7211 */ /* 0x000fe400078feaff */
[----:B------:R-:W-:-:S03]  /*0460*/  LOP3.LUT R0, R19, R0, RZ, 0xfc, !PT ;  /* 0x0000000013007212 */ /* 0x000fc600078efcff */
[----:B------:R-:W-:Y:S01]  /*0470*/  IMAD R11, R10, -0x30, R11 ;  /* 0xffffffd00a0b7824 */ /* 0x000fe200078e020b */
[----:B------:R-:W-:-:S03]  /*0480*/  LOP3.LUT R9, R8, 0x200, RZ, 0xfc, !PT ;  /* 0x0000020008097812 */ /* 0x000fc600078efcff */
[----:B------:R-:W-:Y:S01]  /*0490*/  IMAD R11, R10, 0x4b0, R11 ;  /* 0x000004b00a0b7824 */ /* 0x000fe200078e020b */
[C---:B------:R-:W-:Y:S02]  /*04a0*/  LOP3.LUT R10, R0.reuse, 0x10, RZ, 0xfc, !PT ;  /* 0x00000010000a7812 */ /* 0x040fe400078efcff */
[----:B------:R-:W-:Y:S02]  /*04b0*/  SHF.R.U32.HI R9, RZ, 0x3, R9 ;  /* 0x00000003ff097819 */ /* 0x000fe40000011609 */
[----:B------:R-:W-:Y:S02]  /*04c0*/  ISETP.GE.AND P1, PT, R0, 0x19, PT ;  /* 0x000000190000780c */ /* 0x000fe40003f26270 */
[----:B------:R-:W-:Y:S02]  /*04d0*/  ISETP.GE.AND P0, PT, R10, 0x19, PT ;  /* 0x000000190a00780c */ /* 0x000fe40003f06270 */
[----:B------:R-:W-:Y:S01]  /*04e0*/  LOP3.LUT R9, R9, 0x7c, RZ, 0xc0, !PT ;  /* 0x0000007c09097812 */ /* 0x000fe200078ec0ff */
[----:B------:R-:W-:-:S04]  /*04f0*/  IMAD R11, R0, 0x30, R11 ;  /* 0x00000030000b7824 */ /* 0x000fc800078e020b */
[----:B------:R-:W-:Y:S02]  /*0500*/  IMAD.IADD R0, R8, 0x1, R9 ;  /* 0x0000000108007824 */ /* 0x000fe400078e0209 */
[----:B0-----:R-:W-:-:S03]  /*0510*/  IMAD.WIDE R8, R11, 0x4, R2 ;  /* 0x000000040b087825 */ /* 0x001fc600078e0202 */
[----:B------:R-:W-:Y:S01]  /*0520*/  LEA R0, R0, UR4, 0x2 ;  /* 0x0000000400007c11 */ /* 0x000fe2000f8e10ff */
[----:B--2---:R-:W-:Y:S04]  /*0530*/  STS [R21], R20 ;  /* 0x0000001415007388 */ /* 0x004fe80000000800 */
[----:B---3--:R-:W-:Y:S04]  /*0540*/  STS [R21+0x20], R22 ;  /* 0x0000201615007388 */ /* 0x008fe80000000800 */
[----:B-----5:R-:W-:Y:S04]  /*0550*/  STS [R21+0x30], R23 ;  /* 0x0000301715007388 */ /* 0x020fe80000000800 */
[----:B------:R-:W-:Y:S04]  /*0560*/  STS [R21+0x10], R24 ;  /* 0x0000101815007388 */ /* 0x000fe80000000800 */
[----:B------:R-:W-:Y:S04]  /*0570*/  STS [R21+0x40], R25 ;  /* 0x0000401915007388 */ /* 0x000fe80000000800 */
[----:B------:R-:W-:Y:S04]  /*0580*/  STS [R21+0x50], R26 ;  /* 0x0000501a15007388 */ /* 0x000fe80000000800 */
[----:B------:R-:W-:Y:S04]  /*0590*/  STS [R21+0x60], R28 ;  /* 0x0000601c15007388 */ /* 0x000fe80000000800 */
[----:B------:R-:W-:Y:S01]  /*05a0*/  STS [R21+0x70], R27 ;  /* 0x0000701b15007388 */ /* 0x000fe20000000800 */
[----:B------:R-:W-:Y:S06]  /*05b0*/  BAR.SYNC.DEFER_BLOCKING 0x0 ;  /* 0x0000000000007b1d */ /* 0x000fec0000010000 */
[----:B------:R-:W0:Y:S04]  /*05c0*/  LDS.128 R4, [R4] ;  /* 0x0000000004047984 */ /* 0x000e280000000c00 */
[----:B0-----:R0:W-:Y:S02]  /*05d0*/  @!P1 STG.E.128 desc[UR6][R8.64], R4 ;  /* 0x0000000408009986 */ /* 0x0011e4000c101d06 */
[----:B0-----:R-:W-:Y:S05]  /*05e0*/  @P0 EXIT ;  /* 0x000000000000094d */ /* 0x001fea0003800000 */
[----:B0-----:R-:W0:Y:S01]  /*05f0*/  LDS.128 R4, [R0+0x800] ;  /* 0x0008000000047984 */ /* 0x001e220000000c00 */
[----:B------:R-:W-:-:S04]  /*0600*/  VIADD R11, R11, 0x300 ;  /* 0x000003000b0b7836 */ /* 0x000fc80000000000 */
[----:B------:R-:W-:-:S05]  /*0610*/  IMAD.WIDE R2, R11, 0x4, R2 ;  /* 0x000000040b027825 */ /* 0x000fca00078e0202 */
[----:B0-----:R-:W-:Y:S01]  /*0620*/  STG.E.128 desc[UR6][R2.64], R4 ;  /* 0x0000000402007986 */ /* 0x001fe2000c101d06 */
[----:B------:R-:W-:Y:S05]  /*0630*/  EXIT ;  /* 0x000000000000794d */ /* 0x000fea0003800000 */
.L_x_0:
[----:B------:R-:W-:-:S00]  /*0640*/  BRA `(.L_x_0) ;  /* 0xfffffffc00fc7947 */ /* 0x000fc0000383ffff */
[----:B------:R-:W-:-:S00]  /*0650*/  NOP ;  /* 0x0000000000007918 */ /* 0x000fc00000000000 */
        /* <DEDUP_REMOVED lines=10> */
.L_x_1:


//--------------------- .nv.shared.triton_poi_fused_7 --------------------------
	.section	.nv.shared.triton_poi_fused_7,"aw",@nobits
	.sectionflags	@""
	.align	16
	.zero		1024


//--------------------- .nv.constant0.triton_poi_fused_7 --------------------------
	.section	.nv.constant0.triton_poi_fused_7,"a",@progbits
	.sectionflags	@""
	.align	4
.nv.constant0.triton_poi_fused_7:
	.zero		552
